//
// Generated by NVIDIA NVVM Compiler
//
// Compiler Build ID: CL-36424714
// Cuda compilation tools, release 13.0, V13.0.88
// Based on NVVM 20.0.0
//

.version 9.0
.target sm_100
.address_size 64

	// .globl	_Z23gpuMatrixMultiplicationPiS_S_i

.visible .entry _Z23gpuMatrixMultiplicationPiS_S_i(
	.param .u64 .ptr .align 1 _Z23gpuMatrixMultiplicationPiS_S_i_param_0,
	.param .u64 .ptr .align 1 _Z23gpuMatrixMultiplicationPiS_S_i_param_1,
	.param .u64 .ptr .align 1 _Z23gpuMatrixMultiplicationPiS_S_i_param_2,
	.param .u32 _Z23gpuMatrixMultiplicationPiS_S_i_param_3
)
{
	.reg .pred 	%p<10>;
	.reg .b32 	%r<96>;
	.reg .b64 	%rd<66>;

	ld.param.u64 	%rd15, [_Z23gpuMatrixMultiplicationPiS_S_i_param_0];
	ld.param.u64 	%rd16, [_Z23gpuMatrixMultiplicationPiS_S_i_param_1];
	ld.param.u64 	%rd14, [_Z23gpuMatrixMultiplicationPiS_S_i_param_2];
	ld.param.u32 	%r24, [_Z23gpuMatrixMultiplicationPiS_S_i_param_3];
	cvta.to.global.u64 	%rd1, %rd16;
	cvta.to.global.u64 	%rd2, %rd15;
	mov.u32 	%r25, %tid.x;
	mov.u32 	%r26, %ntid.x;
	mov.u32 	%r27, %ctaid.x;
	add.s32 	%r28, %r26, %r27;
	add.s32 	%r1, %r28, %r25;
	setp.lt.s32 	%p1, %r24, 1;
	@%p1 bra 	$L__BB0_12;
	cvta.to.global.u64 	%rd17, %rd14;
	mov.u32 	%r30, %ctaid.y;
	mov.u32 	%r31, %ntid.y;
	add.s32 	%r32, %r31, %r30;
	mov.u32 	%r33, %tid.y;
	add.s32 	%r34, %r32, %r33;
	mul.lo.s32 	%r2, %r24, %r34;
	add.s32 	%r35, %r2, %r1;
	mul.wide.s32 	%rd18, %r35, 4;
	add.s64 	%rd3, %rd17, %rd18;
	ld.global.u32 	%r90, [%rd3];
	and.b32  	%r4, %r24, 7;
	setp.lt.u32 	%p2, %r24, 8;
	mov.b32 	%r93, 0;
	@%p2 bra 	$L__BB0_4;
	and.b32  	%r36, %r24, 2147483640;
	neg.s32 	%r88, %r36;
	mul.wide.u32 	%rd19, %r24, 4;
	add.s64 	%rd4, %rd1, %rd19;
	mul.wide.u32 	%rd20, %r24, 8;
	add.s64 	%rd5, %rd1, %rd20;
	mul.wide.u32 	%rd21, %r24, 12;
	add.s64 	%rd6, %rd1, %rd21;
	mul.wide.u32 	%rd22, %r24, 16;
	add.s64 	%rd7, %rd1, %rd22;
	mul.wide.u32 	%rd23, %r24, 20;
	add.s64 	%rd8, %rd1, %rd23;
	mul.wide.u32 	%rd24, %r24, 24;
	add.s64 	%rd9, %rd1, %rd24;
	mul.wide.u32 	%rd25, %r24, 28;
	add.s64 	%rd10, %rd1, %rd25;
	mul.wide.u32 	%rd26, %r2, 4;
	add.s64 	%rd27, %rd26, %rd2;
	add.s64 	%rd65, %rd27, 16;
	mov.u32 	%r87, %r1;
$L__BB0_3:
	.pragma "nounroll";
	and.b32  	%r93, %r24, 2147483640;
	mul.wide.s32 	%rd28, %r87, 4;
	add.s64 	%rd29, %rd4, %rd28;
	add.s64 	%rd30, %rd5, %rd28;
	add.s64 	%rd31, %rd6, %rd28;
	add.s64 	%rd32, %rd7, %rd28;
	add.s64 	%rd33, %rd8, %rd28;
	add.s64 	%rd34, %rd9, %rd28;
	add.s64 	%rd35, %rd10, %rd28;
	add.s64 	%rd36, %rd1, %rd28;
	ld.global.u32 	%r37, [%rd65+-16];
	ld.global.u32 	%r38, [%rd36];
	mad.lo.s32 	%r39, %r38, %r37, %r90;
	st.global.u32 	[%rd3], %r39;
	ld.global.u32 	%r40, [%rd65+-12];
	ld.global.u32 	%r41, [%rd29];
	mad.lo.s32 	%r42, %r41, %r40, %r39;
	st.global.u32 	[%rd3], %r42;
	ld.global.u32 	%r43, [%rd65+-8];
	ld.global.u32 	%r44, [%rd30];
	mad.lo.s32 	%r45, %r44, %r43, %r42;
	st.global.u32 	[%rd3], %r45;
	ld.global.u32 	%r46, [%rd65+-4];
	ld.global.u32 	%r47, [%rd31];
	mad.lo.s32 	%r48, %r47, %r46, %r45;
	st.global.u32 	[%rd3], %r48;
	ld.global.u32 	%r49, [%rd65];
	ld.global.u32 	%r50, [%rd32];
	mad.lo.s32 	%r51, %r50, %r49, %r48;
	st.global.u32 	[%rd3], %r51;
	ld.global.u32 	%r52, [%rd65+4];
	ld.global.u32 	%r53, [%rd33];
	mad.lo.s32 	%r54, %r53, %r52, %r51;
	st.global.u32 	[%rd3], %r54;
	ld.global.u32 	%r55, [%rd65+8];
	ld.global.u32 	%r56, [%rd34];
	mad.lo.s32 	%r57, %r56, %r55, %r54;
	st.global.u32 	[%rd3], %r57;
	ld.global.u32 	%r58, [%rd65+12];
	ld.global.u32 	%r59, [%rd35];
	mad.lo.s32 	%r90, %r59, %r58, %r57;
	st.global.u32 	[%rd3], %r90;
	add.s32 	%r88, %r88, 8;
	shl.b32 	%r60, %r24, 3;
	add.s32 	%r87, %r87, %r60;
	add.s64 	%rd65, %rd65, 32;
	setp.ne.s32 	%p3, %r88, 0;
	@%p3 bra 	$L__BB0_3;
$L__BB0_4:
	setp.eq.s32 	%p4, %r4, 0;
	@%p4 bra 	$L__BB0_12;
	and.b32  	%r15, %r24, 3;
	setp.lt.u32 	%p5, %r4, 4;
	@%p5 bra 	$L__BB0_7;
	add.s32 	%r61, %r93, %r2;
	mul.wide.u32 	%rd37, %r61, 4;
	add.s64 	%rd38, %rd2, %rd37;
	ld.global.u32 	%r62, [%rd38];
	mad.lo.s32 	%r63, %r93, %r24, %r1;
	mul.wide.s32 	%rd39, %r63, 4;
	add.s64 	%rd40, %rd1, %rd39;
	ld.global.u32 	%r64, [%rd40];
	mad.lo.s32 	%r65, %r64, %r62, %r90;
	st.global.u32 	[%rd3], %r65;
	cvt.u64.u32 	%rd41, %r2;
	cvt.u64.u32 	%rd42, %r93;
	add.s64 	%rd43, %rd42, %rd41;
	shl.b64 	%rd44, %rd43, 2;
	add.s64 	%rd45, %rd2, %rd44;
	ld.global.u32 	%r66, [%rd45+4];
	mul.wide.u32 	%rd46, %r24, 4;
	add.s64 	%rd47, %rd40, %rd46;
	ld.global.u32 	%r67, [%rd47];
	mad.lo.s32 	%r68, %r67, %r66, %r65;
	st.global.u32 	[%rd3], %r68;
	ld.global.u32 	%r69, [%rd45+8];
	add.s64 	%rd48, %rd47, %rd46;
	ld.global.u32 	%r70, [%rd48];
	mad.lo.s32 	%r71, %r70, %r69, %r68;
	st.global.u32 	[%rd3], %r71;
	ld.global.u32 	%r72, [%rd45+12];
	add.s64 	%rd49, %rd48, %rd46;
	ld.global.u32 	%r73, [%rd49];
	mad.lo.s32 	%r90, %r73, %r72, %r71;
	st.global.u32 	[%rd3], %r90;
	add.s32 	%r93, %r93, 4;
$L__BB0_7:
	setp.eq.s32 	%p6, %r15, 0;
	@%p6 bra 	$L__BB0_12;
	setp.eq.s32 	%p7, %r15, 1;
	@%p7 bra 	$L__BB0_10;
	add.s32 	%r74, %r93, %r2;
	mul.wide.u32 	%rd50, %r74, 4;
	add.s64 	%rd51, %rd2, %rd50;
	ld.global.u32 	%r75, [%rd51];
	mad.lo.s32 	%r76, %r93, %r24, %r1;
	mul.wide.s32 	%rd52, %r76, 4;
	add.s64 	%rd53, %rd1, %rd52;
	ld.global.u32 	%r77, [%rd53];
	mad.lo.s32 	%r78, %r77, %r75, %r90;
	st.global.u32 	[%rd3], %r78;
	cvt.u64.u32 	%rd54, %r2;
	cvt.u64.u32 	%rd55, %r93;
	add.s64 	%rd56, %rd55, %rd54;
	shl.b64 	%rd57, %rd56, 2;
	add.s64 	%rd58, %rd2, %rd57;
	ld.global.u32 	%r79, [%rd58+4];
	mul.wide.u32 	%rd59, %r24, 4;
	add.s64 	%rd60, %rd53, %rd59;
	ld.global.u32 	%r80, [%rd60];
	mad.lo.s32 	%r90, %r80, %r79, %r78;
	st.global.u32 	[%rd3], %r90;
	add.s32 	%r93, %r93, 2;
$L__BB0_10:
	and.b32  	%r81, %r24, 1;
	setp.eq.b32 	%p8, %r81, 1;
	not.pred 	%p9, %p8;
	@%p9 bra 	$L__BB0_12;
	add.s32 	%r82, %r93, %r2;
	mul.wide.u32 	%rd61, %r82, 4;
	add.s64 	%rd62, %rd2, %rd61;
	ld.global.u32 	%r83, [%rd62];
	mad.lo.s32 	%r84, %r93, %r24, %r1;
	mul.wide.s32 	%rd63, %r84, 4;
	add.s64 	%rd64, %rd1, %rd63;
	ld.global.u32 	%r85, [%rd64];
	mad.lo.s32 	%r86, %r85, %r83, %r90;
	st.global.u32 	[%rd3], %r86;
$L__BB0_12:
	ret;

}


// ===== COMPILED SASS (sm_100) =====

	.target	sm_100

	.elftype	@"ET_EXEC"


//--------------------- .note.nv.tkinfo           --------------------------
	.section	.note.nv.tkinfo,"",@"SHT_NOTE"
	.sectionflags	@"SHF_NOTE_NV_TKINFO"
	.tkinfo
        /*0018*/ 	.word	0x00000002
        /*0030*/ 	.string	""
        /*0030*/ 	.string	"ptxas"
        /*0030*/ 	.string	"Cuda compilation tools, release 13.0, V13.0.88"
        /*0030*/ 	.string	"Build cuda_13.0.r13.0/compiler.36424714_0"
        /*0030*/ 	.string	"-arch sm_100 -m 64 "



//--------------------- .note.nv.cuinfo           --------------------------
	.section	.note.nv.cuinfo,"",@"SHT_NOTE"
	.sectionflags	@"SHF_NOTE_NV_CUINFO"
        /*0018*/ 	.short	0x0002
        /*001a*/ 	.short	0x0064
        /*001c*/ 	.short	0x0082
	.zero		2


//--------------------- .nv.info                  --------------------------
	.section	.nv.info,"",@"SHT_CUDA_INFO"
	.align	4


	//----- nvinfo : EIATTR_REGCOUNT
	.align		4
        /*0000*/ 	.byte	0x04, 0x2f
        /*0002*/ 	.short	(.L_1 - .L_0)
	.align		4
.L_0:
        /*0004*/ 	.word	index@(_Z23gpuMatrixMultiplicationPiS_S_i)
        /*0008*/ 	.word	0x00000018


	//----- nvinfo : EIATTR_FRAME_SIZE
	.align		4
.L_1:
        /*000c*/ 	.byte	0x04, 0x11
        /*000e*/ 	.short	(.L_3 - .L_2)
	.align		4
.L_2:
        /*0010*/ 	.word	index@(_Z23gpuMatrixMultiplicationPiS_S_i)
        /*0014*/ 	.word	0x00000000


	//----- nvinfo : EIATTR_MIN_STACK_SIZE
	.align		4
.L_3:
        /*0018*/ 	.byte	0x04, 0x12
        /*001a*/ 	.short	(.L_5 - .L_4)
	.align		4
.L_4:
        /*001c*/ 	.word	index@(_Z23gpuMatrixMultiplicationPiS_S_i)
        /*0020*/ 	.word	0x00000000
.L_5:


//--------------------- .nv.compat                --------------------------
	.section	.nv.compat,"",@"SHT_CUDA_COMPAT_INFO"
	.align	4
        /*0000*/ 	.byte	0x02, 0x09, 0x00, 0x00, 0x02, 0x02, 0x01, 0x00, 0x02, 0x05, 0x05, 0x00, 0x03, 0x07, 0x01, 0x01
        /*0010*/ 	.byte	0x02, 0x03, 0x00, 0x00, 0x02, 0x06, 0x01, 0x00, 0x04, 0x0b, 0x08, 0x00, 0x09, 0x00, 0x00, 0x00
        /*0020*/ 	.byte	0x00, 0x00, 0x00, 0x00


//--------------------- .nv.info._Z23gpuMatrixMultiplicationPiS_S_i --------------------------
	.section	.nv.info._Z23gpuMatrixMultiplicationPiS_S_i,"",@"SHT_CUDA_INFO"
	.sectionflags	@""
	.align	4


	//----- nvinfo : EIATTR_CUDA_API_VERSION
	.align		4
        /*0000*/ 	.byte	0x04, 0x37
        /*0002*/ 	.short	(.L_7 - .L_6)
.L_6:
        /*0004*/ 	.word	0x00000082


	//----- nvinfo : EIATTR_KPARAM_INFO
	.align		4
.L_7:
        /*0008*/ 	.byte	0x04, 0x17
        /*000a*/ 	.short	(.L_9 - .L_8)
.L_8:
        /*000c*/ 	.word	0x00000000
        /*0010*/ 	.short	0x0003
        /*0012*/ 	.short	0x0018
        /*0014*/ 	.byte	0x00, 0xf0, 0x11, 0x00


	//----- nvinfo : EIATTR_KPARAM_INFO
	.align		4
.L_9:
        /*0018*/ 	.byte	0x04, 0x17
        /*001a*/ 	.short	(.L_11 - .L_10)
.L_10:
        /*001c*/ 	.word	0x00000000
        /*0020*/ 	.short	0x0002
        /*0022*/ 	.short	0x0010
        /*0024*/ 	.byte	0x00, 0xf5, 0x21, 0x00


	//----- nvinfo : EIATTR_KPARAM_INFO
	.align		4
.L_11:
        /*0028*/ 	.byte	0x04, 0x17
        /*002a*/ 	.short	(.L_13 - .L_12)
.L_12:
        /*002c*/ 	.word	0x00000000
        /*0030*/ 	.short	0x0001
        /*0032*/ 	.short	0x0008
        /*0034*/ 	.byte	0x00, 0xf5, 0x21, 0x00


	//----- nvinfo : EIATTR_KPARAM_INFO
	.align		4
.L_13:
        /*0038*/ 	.byte	0x04, 0x17
        /*003a*/ 	.short	(.L_15 - .L_14)
.L_14:
        /*003c*/ 	.word	0x00000000
        /*0040*/ 	.short	0x0000
        /*0042*/ 	.short	0x0000
        /*0044*/ 	.byte	0x00, 0xf5, 0x21, 0x00


	//----- nvinfo : EIATTR_SPARSE_MMA_MASK
	.align		4
.L_15:
        /*0048*/ 	.byte	0x03, 0x50
        /*004a*/ 	.short	0x0000


	//----- nvinfo : EIATTR_MAXREG_COUNT
	.align		4
        /*004c*/ 	.byte	0x03, 0x1b
        /*004e*/ 	.short	0x00ff


	//----- nvinfo : EIATTR_MERCURY_ISA_VERSION
	.align		4
        /*0050*/ 	.byte	0x03, 0x5f
        /*0052*/ 	.short	0x0101


	//----- nvinfo : EIATTR_VRC_CTA_INIT_COUNT
	.align		4
        /*0054*/ 	.byte	0x02, 0x4a
	.zero		1
	.zero		1


	//----- nvinfo : EIATTR_EXIT_INSTR_OFFSETS
	.align		4
        /*0058*/ 	.byte	0x04, 0x1c
        /*005a*/ 	.short	(.L_17 - .L_16)


	//   ....[0]....
.L_16:
        /*005c*/ 	.word	0x00000050


	//   ....[1]....
        /*0060*/ 	.word	0x00000630


	//   ....[2]....
        /*0064*/ 	.word	0x000008a0


	//   ....[3]....
        /*0068*/ 	.word	0x00000a60


	//   ....[4]....
        /*006c*/ 	.word	0x00000b10


	//----- nvinfo : EIATTR_CBANK_PARAM_SIZE
	.align		4
.L_17:
        /*0070*/ 	.byte	0x03, 0x19
        /*0072*/ 	.short	0x001c


	//----- nvinfo : EIATTR_PARAM_CBANK
	.align		4
        /*0074*/ 	.byte	0x04, 0x0a
        /*0076*/ 	.short	(.L_19 - .L_18)
	.align		4
.L_18:
        /*0078*/ 	.word	index@(.nv.constant0._Z23gpuMatrixMultiplicationPiS_S_i)
        /*007c*/ 	.short	0x0380
        /*007e*/ 	.short	0x001c


	//----- nvinfo : EIATTR_SW_WAR
	.align		4
.L_19:
        /*0080*/ 	.byte	0x04, 0x36
        /*0082*/ 	.short	(.L_21 - .L_20)
.L_20:
        /*0084*/ 	.word	0x00000008
.L_21:


//--------------------- .nv.callgraph             --------------------------
	.section	.nv.callgraph,"",@"SHT_CUDA_CALLGRAPH"
	.align	4
	.sectionentsize	8
	.align		4
        /*0000*/ 	.word	0x00000000
	.align		4
        /*0004*/ 	.word	0xffffffff
	.align		4
        /*0008*/ 	.word	0x00000000
	.align		4
        /*000c*/ 	.word	0xfffffffe
	.align		4
        /*0010*/ 	.word	0x00000000
	.align		4
        /*0014*/ 	.word	0xfffffffd
	.align		4
        /*0018*/ 	.word	0x00000000
	.align		4
        /*001c*/ 	.word	0xfffffffc


//--------------------- .text._Z23gpuMatrixMultiplicationPiS_S_i --------------------------
	.section	.text._Z23gpuMatrixMultiplicationPiS_S_i,"ax",@progbits
	.align	128
        .global         _Z23gpuMatrixMultiplicationPiS_S_i
        .type           _Z23gpuMatrixMultiplicationPiS_S_i,@function
        .size           _Z23gpuMatrixMultiplicationPiS_S_i,(.L_x_5 - _Z23gpuMatrixMultiplicationPiS_S_i)
        .other          _Z23gpuMatrixMultiplicationPiS_S_i,@"STO_CUDA_ENTRY STV_DEFAULT"
_Z23gpuMatrixMultiplicationPiS_S_i:
.text._Z23gpuMatrixMultiplicationPiS_S_i:
[----:B------:R-:W-:Y:S01]  /*0000*/  LDC R1, c[0x0][0x37c] ;  /* 0x0000df00ff017b82 */ /* 0x000fe20000000800 */
[----:B------:R-:W0:Y:S01]  /*0010*/  LDCU UR18, c[0x0][0x398] ;  /* 0x00007300ff1277ac */ /* 0x000e220008000800 */
[----:B------:R-:W1:Y:S01]  /*0020*/  S2R R4, SR_CTAID.X ;  /* 0x0000000000047919 */ /* 0x000e620000002500 */
[----:B0-----:R-:W-:-:S06]  /*0030*/  UISETP.GE.AND UP0, UPT, UR18, 0x1, UPT ;  /* 0x000000011200788c */ /* 0x001fcc000bf06270 */
[----:B------:R-:W-:-:S13]  /*0040*/  PLOP3.LUT P0, PT, PT, PT, UP0, 0x80, 0x8 ;  /* 0x000000000008781c */ /* 0x000fda0003f0f008 */
[----:B-1----:R-:W-:Y:S05]  /*0050*/  @!P0 EXIT ;  /* 0x000000000000894d */ /* 0x002fea0003800000 */
[----:B------:R-:W0:Y:S01]  /*0060*/  S2R R7, SR_TID.Y ;  /* 0x0000000000077919 */ /* 0x000e220000002200 */
[----:B------:R-:W1:Y:S01]  /*0070*/  LDCU UR4, c[0x0][0x360] ;  /* 0x00006c00ff0477ac */ /* 0x000e620008000800 */
[----:B------:R-:W0:Y:S01]  /*0080*/  S2UR UR5, SR_CTAID.Y ;  /* 0x00000000000579c3 */ /* 0x000e220000002600 */
[----:B------:R-:W1:Y:S01]  /*0090*/  S2R R5, SR_TID.X ;  /* 0x0000000000057919 */ /* 0x000e620000002100 */
[----:B------:R-:W2:Y:S06]  /*00a0*/  LDCU.64 UR16, c[0x0][0x358] ;  /* 0x00006b00ff1077ac */ /* 0x000eac0008000a00 */
[----:B------:R-:W0:Y:S08]  /*00b0*/  LDC R0, c[0x0][0x364] ;  /* 0x0000d900ff007b82 */ /* 0x000e300000000800 */
[----:B------:R-:W3:Y:S01]  /*00c0*/  LDC.64 R2, c[0x0][0x390] ;  /* 0x0000e400ff027b82 */ /* 0x000ee20000000a00 */
[----:B0-----:R-:W-:-:S02]  /*00d0*/  IADD3 R0, PT, PT, R7, UR5, R0 ;  /* 0x0000000507007c10 */ /* 0x001fc4000fffe000 */
[----:B-1----:R-:W-:-:S03]  /*00e0*/  IADD3 R5, PT, PT, R5, UR4, R4 ;  /* 0x0000000405057c10 */ /* 0x002fc6000fffe004 */
[----:B------:R-:W-:-:S05]  /*00f0*/  IMAD R0, R0, UR18, RZ ;  /* 0x0000001200007c24 */ /* 0x000fca000f8e02ff */
[----:B------:R-:W-:-:S05]  /*0100*/  IADD3 R7, PT, PT, R5, R0, RZ ;  /* 0x0000000005077210 */ /* 0x000fca0007ffe0ff */
[----:B---3--:R-:W-:-:S05]  /*0110*/  IMAD.WIDE R2, R7, 0x4, R2 ;  /* 0x0000000407027825 */ /* 0x008fca00078e0202 */
[----:B--2---:R0:W5:Y:S01]  /*0120*/  LDG.E R7, desc[UR16][R2.64] ;  /* 0x0000001002077981 */ /* 0x004162000c1e1900 */
[----:B------:R-:W-:Y:S01]  /*0130*/  UISETP.GE.U32.AND UP0, UPT, UR18, 0x8, UPT ;  /* 0x000000081200788c */ /* 0x000fe2000bf06070 */
[----:B------:R-:W-:-:S08]  /*0140*/  HFMA2 R9, -RZ, RZ, 0, 0 ;  /* 0x00000000ff097431 */ /* 0x000fd000000001ff */
[----:B0-----:R-:W-:Y:S05]  /*0150*/  BRA.U !UP0, `(.L_x_0) ;  /* 0x00000005082c7547 */ /* 0x001fea000b800000 */
[----:B------:R-:W0:Y:S01]  /*0160*/  LDCU.128 UR20, c[0x0][0x380] ;  /* 0x00007000ff1477ac */ /* 0x000e220008000c00 */
[----:B------:R-:W-:Y:S01]  /*0170*/  MOV R4, R5 ;  /* 0x0000000500047202 */ /* 0x000fe20000000f00 */
[----:B------:R-:W-:-:S04]  /*0180*/  ULOP3.LUT UR4, UR18, 0x7ffffff8, URZ, 0xc0, !UPT ;  /* 0x7ffffff812047892 */ /* 0x000fc8000f8ec0ff */
[----:B------:R-:W-:Y:S01]  /*0190*/  UIADD3 UR4, UPT, UPT, -UR4, URZ, URZ ;  /* 0x000000ff04047290 */ /* 0x000fe2000fffe1ff */
[----:B0-----:R-:W-:Y:S01]  /*01a0*/  MOV R8, UR20 ;  /* 0x0000001400087c02 */ /* 0x001fe20008000f00 */
[----:B------:R-:W-:Y:S01]  /*01b0*/  UIMAD.WIDE.U32 UR6, UR18, 0xc, UR22 ;  /* 0x0000000c120678a5 */ /* 0x000fe2000f8e0016 */
[----:B------:R-:W-:Y:S01]  /*01c0*/  MOV R9, UR21 ;  /* 0x0000001500097c02 */ /* 0x000fe20008000f00 */
[----:B------:R-:W-:Y:S02]  /*01d0*/  UIMAD.WIDE.U32 UR8, UR18, 0x10, UR22 ;  /* 0x00000010120878a5 */ /* 0x000fe4000f8e0016 */
[----:B------:R-:W-:Y:S01]  /*01e0*/  UIMAD.WIDE.U32 UR10, UR18, 0x14, UR22 ;  /* 0x00000014120a78a5 */ /* 0x000fe2000f8e0016 */
[----:B------:R-:W-:Y:S01]  /*01f0*/  IMAD.WIDE.U32 R8, R0, 0x4, R8 ;  /* 0x0000000400087825 */ /* 0x000fe200078e0008 */
[----:B------:R-:W-:Y:S02]  /*0200*/  UIMAD.WIDE.U32 UR12, UR18, 0x18, UR22 ;  /* 0x00000018120c78a5 */ /* 0x000fe4000f8e0016 */
[----:B------:R-:W-:Y:S01]  /*0210*/  UIMAD.WIDE.U32 UR14, UR18, 0x1c, UR22 ;  /* 0x0000001c120e78a5 */ /* 0x000fe2000f8e0016 */
[----:B------:R-:W-:-:S04]  /*0220*/  IADD3 R6, P0, PT, R8, 0x10, RZ ;  /* 0x0000001008067810 */ /* 0x000fc80007f1e0ff */
[----:B------:R-:W-:-:S09]  /*0230*/  IADD3.X R9, PT, PT, RZ, R9, RZ, P0, !PT ;  /* 0x00000009ff097210 */ /* 0x000fd200007fe4ff */
.L_x_1:
[----:B------:R-:W-:Y:S02]  /*0240*/  MOV R11, 0x4 ;  /* 0x00000004000b7802 */ /* 0x000fe40000000f00 */
[----:B------:R-:W-:-:S03]  /*0250*/  MOV R8, R6 ;  /* 0x0000000600087202 */ /* 0x000fc60000000f00 */
[----:B------:R-:W-:Y:S02]  /*0260*/  IMAD.WIDE R10, R4, R11, UR22 ;  /* 0x00000016040a7e25 */ /* 0x000fe4000f8e020b */
[----:B------:R-:W2:Y:S04]  /*0270*/  LDG.E R6, desc[UR16][R8.64+-0x10] ;  /* 0xfffff01008067981 */ /* 0x000ea8000c1e1900 */
[----:B------:R-:W2:Y:S01]  /*0280*/  LDG.E R10, desc[UR16][R10.64] ;  /* 0x000000100a0a7981 */ /* 0x000ea2000c1e1900 */
[----:B------:R-:W-:-:S06]  /*0290*/  UIMAD.WIDE.U32 UR20, UR18, 0x4, UR22 ;  /* 0x00000004121478a5 */ /* 0x000fcc000f8e0016 */
[----:B------:R-:W-:Y:S01]  /*02a0*/  MOV R12, UR20 ;  /* 0x00000014000c7c02 */ /* 0x000fe20008000f00 */
[----:B------:R-:W-:Y:S02]  /*02b0*/  IMAD.U32 R13, RZ, RZ, UR21 ;  /* 0x00000015ff0d7e24 */ /* 0x000fe4000f8e00ff */
[----:B--2--5:R-:W-:Y:S02]  /*02c0*/  IMAD R15, R6, R10, R7 ;  /* 0x0000000a060f7224 */ /* 0x024fe400078e0207 */
[----:B0-----:R-:W-:-:S03]  /*02d0*/  IMAD.WIDE R6, R4, 0x4, R12 ;  /* 0x0000000404067825 */ /* 0x001fc600078e020c */
[----:B------:R0:W-:Y:S04]  /*02e0*/  STG.E desc[UR16][R2.64], R15 ;  /* 0x0000000f02007986 */ /* 0x0001e8000c101910 */
[----:B------:R-:W2:Y:S04]  /*02f0*/  LDG.E R6, desc[UR16][R6.64] ;  /* 0x0000001006067981 */ /* 0x000ea8000c1e1900 */
[----:B------:R-:W2:Y:S01]  /*0300*/  LDG.E R14, desc[UR16][R8.64+-0xc] ;  /* 0xfffff410080e7981 */ /* 0x000ea2000c1e1900 */
[----:B------:R-:W-:-:S06]  /*0310*/  UIMAD.WIDE.U32 UR20, UR18, 0x8, UR22 ;  /* 0x00000008121478a5 */ /* 0x000fcc000f8e0016 */
[----:B------:R-:W-:Y:S02]  /*0320*/  MOV R12, UR20 ;  /* 0x00000014000c7c02 */ /* 0x000fe40008000f00 */
[----:B------:R-:W-:-:S03]  /*0330*/  MOV R13, UR21 ;  /* 0x00000015000d7c02 */ /* 0x000fc60008000f00 */
[----:B------:R-:W-:-:S04]  /*0340*/  IMAD.WIDE R10, R4, 0x4, R12 ;  /* 0x00000004040a7825 */ /* 0x000fc800078e020c */
[----:B--2---:R-:W-:-:S05]  /*0350*/  IMAD R17, R14, R6, R15 ;  /* 0x000000060e117224 */ /* 0x004fca00078e020f */
[----:B------:R-:W-:Y:S04]  /*0360*/  STG.E desc[UR16][R2.64], R17 ;  /* 0x0000001102007986 */ /* 0x000fe8000c101910 */
[----:B------:R-:W0:Y:S04]  /*0370*/  LDG.E R10, desc[UR16][R10.64] ;  /* 0x000000100a0a7981 */ /* 0x000e28000c1e1900 */
[----:B------:R-:W0:Y:S01]  /*0380*/  LDG.E R12, desc[UR16][R8.64+-0x8] ;  /* 0xfffff810080c7981 */ /* 0x000e22000c1e1900 */
[----:B------:R-:W-:-:S05]  /*0390*/  HFMA2 R13, -RZ, RZ, 0, 2.384185791015625e-07 ;  /* 0x00000004ff0d7431 */ /* 0x000fca00000001ff */
[----:B------:R-:W-:-:S04]  /*03a0*/  IMAD.WIDE R6, R4, R13, UR6 ;  /* 0x0000000604067e25 */ /* 0x000fc8000f8e020d */
[----:B0-----:R-:W-:-:S05]  /*03b0*/  IMAD R15, R12, R10, R17 ;  /* 0x0000000a0c0f7224 */ /* 0x001fca00078e0211 */
[----:B------:R0:W-:Y:S04]  /*03c0*/  STG.E desc[UR16][R2.64], R15 ;  /* 0x0000000f02007986 */ /* 0x0001e8000c101910 */
[----:B------:R-:W2:Y:S04]  /*03d0*/  LDG.E R6, desc[UR16][R6.64] ;  /* 0x0000001006067981 */ /* 0x000ea8000c1e1900 */
[----:B------:R-:W2:Y:S02]  /*03e0*/  LDG.E R12, desc[UR16][R8.64+-0x4] ;  /* 0xfffffc10080c7981 */ /* 0x000ea4000c1e1900 */
[----:B--2---:R-:W-:-:S02]  /*03f0*/  IMAD R19, R12, R6, R15 ;  /* 0x000000060c137224 */ /* 0x004fc400078e020f */
[----:B------:R-:W-:-:S03]  /*0400*/  IMAD.WIDE R12, R4, R13, UR8 ;  /* 0x00000008040c7e25 */ /* 0x000fc6000f8e020d */
[----:B------:R1:W-:Y:S04]  /*0410*/  STG.E desc[UR16][R2.64], R19 ;  /* 0x0000001302007986 */ /* 0x0003e8000c101910 */
[----:B------:R-:W2:Y:S04]  /*0420*/  LDG.E R12, desc[UR16][R12.64] ;  /* 0x000000100c0c7981 */ /* 0x000ea8000c1e1900 */
[----:B------:R-:W2:Y:S01]  /*0430*/  LDG.E R10, desc[UR16][R8.64] ;  /* 0x00000010080a7981 */ /* 0x000ea2000c1e1900 */
[----:B------:R-:W-:Y:S01]  /*0440*/  MOV R11, 0x4 ;  /* 0x00000004000b7802 */ /* 0x000fe20000000f00 */
[----:B0-----:R-:W-:-:S02]  /*0450*/  HFMA2 R15, -RZ, RZ, 0, 2.384185791015625e-07 ;  /* 0x00000004ff0f7431 */ /* 0x001fc400000001ff */
[----:B--2---:R-:W-:Y:S02]  /*0460*/  IMAD R17, R10, R12, R19 ;  /* 0x0000000c0a117224 */ /* 0x004fe400078e0213 */
[----:B------:R-:W-:-:S03]  /*0470*/  IMAD.WIDE R10, R4, R11, UR10 ;  /* 0x0000000a040a7e25 */ /* 0x000fc6000f8e020b */
[----:B------:R0:W-:Y:S04]  /*0480*/  STG.E desc[UR16][R2.64], R17 ;  /* 0x0000001102007986 */ /* 0x0001e8000c101910 */
[----:B------:R-:W2:Y:S04]  /*0490*/  LDG.E R10, desc[UR16][R10.64] ;  /* 0x000000100a0a7981 */ /* 0x000ea8000c1e1900 */
[----:B------:R-:W2:Y:S01]  /*04a0*/  LDG.E R6, desc[UR16][R8.64+0x4] ;  /* 0x0000041008067981 */ /* 0x000ea2000c1e1900 */
[----:B------:R-:W-:-:S04]  /*04b0*/  IMAD.WIDE R14, R4, R15, UR12 ;  /* 0x0000000c040e7e25 */ /* 0x000fc8000f8e020f */
[----:B--2---:R-:W-:-:S05]  /*04c0*/  IMAD R21, R6, R10, R17 ;  /* 0x0000000a06157224 */ /* 0x004fca00078e0211 */
[----:B------:R0:W-:Y:S04]  /*04d0*/  STG.E desc[UR16][R2.64], R21 ;  /* 0x0000001502007986 */ /* 0x0001e8000c101910 */
[----:B------:R-:W1:Y:S04]  /*04e0*/  LDG.E R14, desc[UR16][R14.64] ;  /* 0x000000100e0e7981 */ /* 0x000e68000c1e1900 */
[----:B------:R-:W1:Y:S01]  /*04f0*/  LDG.E R6, desc[UR16][R8.64+0x8] ;  /* 0x0000081008067981 */ /* 0x000e62000c1e1900 */
[----:B------:R-:W-:-:S05]  /*0500*/  MOV R13, 0x4 ;  /* 0x00000004000d7802 */ /* 0x000fca0000000f00 */
[----:B------:R-:W-:-:S04]  /*0510*/  IMAD.WIDE R12, R4, R13, UR14 ;  /* 0x0000000e040c7e25 */ /* 0x000fc8000f8e020d */
[----:B-1----:R-:W-:-:S05]  /*0520*/  IMAD R19, R6, R14, R21 ;  /* 0x0000000e06137224 */ /* 0x002fca00078e0215 */
[----:B------:R0:W-:Y:S04]  /*0530*/  STG.E desc[UR16][R2.64], R19 ;  /* 0x0000001302007986 */ /* 0x0001e8000c101910 */
[----:B------:R-:W2:Y:S04]  /*0540*/  LDG.E R12, desc[UR16][R12.64] ;  /* 0x000000100c0c7981 */ /* 0x000ea8000c1e1900 */
[----:B------:R-:W2:Y:S01]  /*0550*/  LDG.E R6, desc[UR16][R8.64+0xc] ;  /* 0x00000c1008067981 */ /* 0x000ea2000c1e1900 */
[----:B------:R-:W-:Y:S01]  /*0560*/  UIADD3 UR4, UPT, UPT, UR4, 0x8, URZ ;  /* 0x0000000804047890 */ /* 0x000fe2000fffe0ff */
[----:B------:R-:W-:-:S03]  /*0570*/  IMAD.U32 R11, RZ, RZ, UR18 ;  /* 0x00000012ff0b7e24 */ /* 0x000fc6000f8e00ff */
[----:B------:R-:W-:Y:S02]  /*0580*/  UISETP.NE.AND UP0, UPT, UR4, URZ, UPT ;  /* 0x000000ff0400728c */ /* 0x000fe4000bf05270 */
[----:B------:R-:W-:Y:S01]  /*0590*/  LEA R4, R11, R4, 0x3 ;  /* 0x000000040b047211 */ /* 0x000fe200078e18ff */
[----:B--2---:R-:W-:Y:S01]  /*05a0*/  IMAD R7, R6, R12, R19 ;  /* 0x0000000c06077224 */ /* 0x004fe200078e0213 */
[----:B------:R-:W-:-:S04]  /*05b0*/  IADD3 R6, P0, PT, R8, 0x20, RZ ;  /* 0x0000002008067810 */ /* 0x000fc80007f1e0ff */
[----:B------:R0:W-:Y:S01]  /*05c0*/  STG.E desc[UR16][R2.64], R7 ;  /* 0x0000000702007986 */ /* 0x0001e2000c101910 */
[----:B------:R-:W-:Y:S01]  /*05d0*/  IADD3.X R9, PT, PT, RZ, R9, RZ, P0, !PT ;  /* 0x00000009ff097210 */ /* 0x000fe200007fe4ff */
[----:B------:R-:W-:Y:S07]  /*05e0*/  BRA.U UP0, `(.L_x_1) ;  /* 0xfffffffd00147547 */ /* 0x000fee000b83ffff */
[----:B------:R-:W-:-:S06]  /*05f0*/  ULOP3.LUT UR4, UR18, 0x7ffffff8, URZ, 0xc0, !UPT ;  /* 0x7ffffff812047892 */ /* 0x000fcc000f8ec0ff */
[----:B------:R-:W-:-:S07]  /*0600*/  MOV R9, UR4 ;  /* 0x0000000400097c02 */ /* 0x000fce0008000f00 */
.L_x_0:
[----:B------:R-:W-:-:S06]  /*0610*/  ULOP3.LUT UR4, UR18, 0x7, URZ, 0xc0, !UPT ;  /* 0x0000000712047892 */ /* 0x000fcc000f8ec0ff */
[----:B------:R-:W-:-:S13]  /*0620*/  ISETP.NE.AND P0, PT, RZ, UR4, PT ;  /* 0x00000004ff007c0c */ /* 0x000fda000bf05270 */
[----:B------:R-:W-:Y:S05]  /*0630*/  @!P0 EXIT ;  /* 0x000000000000894d */ /* 0x000fea0003800000 */
[----:B------:R-:W-:Y:S02]  /*0640*/  UISETP.GE.U32.AND UP0, UPT, UR4, 0x4, UPT ;  /* 0x000000040400788c */ /* 0x000fe4000bf06070 */
[----:B------:R-:W-:-:S07]  /*0650*/  ULOP3.LUT UR4, UR18, 0x3, URZ, 0xc0, !UPT ;  /* 0x0000000312047892 */ /* 0x000fce000f8ec0ff */
[----:B------:R-:W-:Y:S05]  /*0660*/  BRA.U !UP0, `(.L_x_2) ;  /* 0x0000000108887547 */ /* 0x000fea000b800000 */
[----:B------:R-:W1:Y:S01]  /*0670*/  LDC.64 R12, c[0x0][0x380] ;  /* 0x0000e000ff0c7b82 */ /* 0x000e620000000a00 */
[----:B------:R-:W-:Y:S01]  /*0680*/  IADD3 R11, PT, PT, R0, R9, RZ ;  /* 0x00000009000b7210 */ /* 0x000fe20007ffe0ff */
[----:B0-----:R-:W-:Y:S01]  /*0690*/  IMAD R17, R9, UR18, R5 ;  /* 0x0000001209117c24 */ /* 0x001fe2000f8e0205 */
[----:B------:R-:W0:Y:S05]  /*06a0*/  LDCU.64 UR6, c[0x0][0x380] ;  /* 0x00007000ff0677ac */ /* 0x000e2a0008000a00 */
[----:B------:R-:W2:Y:S01]  /*06b0*/  LDC.64 R14, c[0x0][0x388] ;  /* 0x0000e200ff0e7b82 */ /* 0x000ea20000000a00 */
[----:B-1----:R-:W-:-:S06]  /*06c0*/  IMAD.WIDE.U32 R12, R11, 0x4, R12 ;  /* 0x000000040b0c7825 */ /* 0x002fcc00078e000c */
[----:B------:R-:W3:Y:S01]  /*06d0*/  LDG.E R12, desc[UR16][R12.64] ;  /* 0x000000100c0c7981 */ /* 0x000ee2000c1e1900 */
[----:B--2---:R-:W-:-:S05]  /*06e0*/  IMAD.WIDE R14, R17, 0x4, R14 ;  /* 0x00000004110e7825 */ /* 0x004fca00078e020e */
[----:B------:R-:W3:Y:S01]  /*06f0*/  LDG.E R4, desc[UR16][R14.64] ;  /* 0x000000100e047981 */ /* 0x000ee2000c1e1900 */
[----:B------:R-:W-:Y:S02]  /*0700*/  IADD3 R6, P0, PT, R0, R9, RZ ;  /* 0x0000000900067210 */ /* 0x000fe40007f1e0ff */
[----:B------:R-:W-:Y:S02]  /*0710*/  MOV R19, UR18 ;  /* 0x0000001200137c02 */ /* 0x000fe40008000f00 */
[----:B------:R-:W-:Y:S02]  /*0720*/  IADD3.X R11, PT, PT, RZ, RZ, RZ, P0, !PT ;  /* 0x000000ffff0b7210 */ /* 0x000fe400007fe4ff */
[----:B0-----:R-:W-:-:S04]  /*0730*/  LEA R10, P0, R6, UR6, 0x2 ;  /* 0x00000006060a7c11 */ /* 0x001fc8000f8010ff */
[----:B------:R-:W-:Y:S01]  /*0740*/  LEA.HI.X R11, R6, UR7, R11, 0x2, P0 ;  /* 0x00000007060b7c11 */ /* 0x000fe200080f140b */
[----:B---3-5:R-:W-:Y:S02]  /*0750*/  IMAD R17, R12, R4, R7 ;  /* 0x000000040c117224 */ /* 0x028fe400078e0207 */
[----:B------:R-:W-:-:S03]  /*0760*/  IMAD.WIDE.U32 R6, R19, 0x4, R14 ;  /* 0x0000000413067825 */ /* 0x000fc600078e000e */
[----:B------:R1:W-:Y:S04]  /*0770*/  STG.E desc[UR16][R2.64], R17 ;  /* 0x0000001102007986 */ /* 0x0003e8000c101910 */
[----:B------:R-:W2:Y:S04]  /*0780*/  LDG.E R8, desc[UR16][R6.64] ;  /* 0x0000001006087981 */ /* 0x000ea8000c1e1900 */
[----:B------:R-:W2:Y:S01]  /*0790*/  LDG.E R4, desc[UR16][R10.64+0x4] ;  /* 0x000004100a047981 */ /* 0x000ea2000c1e1900 */
[----:B------:R-:W-:-:S04]  /*07a0*/  IMAD.U32 R13, RZ, RZ, UR18 ;  /* 0x00000012ff0d7e24 */ /* 0x000fc8000f8e00ff */
[----:B------:R-:W-:-:S04]  /*07b0*/  IMAD.WIDE.U32 R12, R13, 0x4, R6 ;  /* 0x000000040d0c7825 */ /* 0x000fc800078e0006 */
[----:B--2---:R-:W-:-:S05]  /*07c0*/  IMAD R19, R4, R8, R17 ;  /* 0x0000000804137224 */ /* 0x004fca00078e0211 */
[----:B------:R1:W-:Y:S04]  /*07d0*/  STG.E desc[UR16][R2.64], R19 ;  /* 0x0000001302007986 */ /* 0x0003e8000c101910 */
[----:B------:R-:W2:Y:S04]  /*07e0*/  LDG.E R8, desc[UR16][R12.64] ;  /* 0x000000100c087981 */ /* 0x000ea8000c1e1900 */
[----:B------:R-:W2:Y:S01]  /*07f0*/  LDG.E R4, desc[UR16][R10.64+0x8] ;  /* 0x000008100a047981 */ /* 0x000ea2000c1e1900 */
[----:B------:R-:W-:-:S05]  /*0800*/  MOV R15, UR18 ;  /* 0x00000012000f7c02 */ /* 0x000fca0008000f00 */
[----:B------:R-:W-:-:S04]  /*0810*/  IMAD.WIDE.U32 R14, R15, 0x4, R12 ;  /* 0x000000040f0e7825 */ /* 0x000fc800078e000c */
[----:B--2---:R-:W-:-:S05]  /*0820*/  IMAD R21, R4, R8, R19 ;  /* 0x0000000804157224 */ /* 0x004fca00078e0213 */
[----:B------:R1:W-:Y:S04]  /*0830*/  STG.E desc[UR16][R2.64], R21 ;  /* 0x0000001502007986 */ /* 0x0003e8000c101910 */
[----:B------:R-:W2:Y:S04]  /*0840*/  LDG.E R4, desc[UR16][R10.64+0xc] ;  /* 0x00000c100a047981 */ /* 0x000ea8000c1e1900 */
[----:B------:R-:W2:Y:S01]  /*0850*/  LDG.E R14, desc[UR16][R14.64] ;  /* 0x000000100e0e7981 */ /* 0x000ea2000c1e1900 */
[----:B------:R-:W-:Y:S01]  /*0860*/  IADD3 R9, PT, PT, R9, 0x4, RZ ;  /* 0x0000000409097810 */ /* 0x000fe20007ffe0ff */
[----:B--2---:R-:W-:-:S05]  /*0870*/  IMAD R7, R4, R14, R21 ;  /* 0x0000000e04077224 */ /* 0x004fca00078e0215 */
[----:B------:R1:W-:Y:S02]  /*0880*/  STG.E desc[UR16][R2.64], R7 ;  /* 0x0000000702007986 */ /* 0x0003e4000c101910 */
.L_x_2:
[----:B------:R-:W-:-:S13]  /*0890*/  ISETP.NE.AND P0, PT, RZ, UR4, PT ;  /* 0x00000004ff007c0c */ /* 0x000fda000bf05270 */
[----:B------:R-:W-:Y:S05]  /*08a0*/  @!P0 EXIT ;  /* 0x000000000000894d */ /* 0x000fea0003800000 */
[----:B------:R-:W-:-:S09]  /*08b0*/  UISETP.NE.AND UP0, UPT, UR4, 0x1, UPT ;  /* 0x000000010400788c */ /* 0x000fd2000bf05270 */
[----:B------:R-:W-:Y:S05]  /*08c0*/  BRA.U !UP0, `(.L_x_3) ;  /* 0x0000000108587547 */ /* 0x000fea000b800000 */
[----:B------:R-:W2:Y:S01]  /*08d0*/  LDC.64 R10, c[0x0][0x380] ;  /* 0x0000e000ff0a7b82 */ /* 0x000ea20000000a00 */
[----:B------:R-:W-:Y:S01]  /*08e0*/  IADD3 R13, PT, PT, R0, R9, RZ ;  /* 0x00000009000d7210 */ /* 0x000fe20007ffe0ff */
[----:B01----:R-:W-:Y:S01]  /*08f0*/  IMAD R17, R9, UR18, R5 ;  /* 0x0000001209117c24 */ /* 0x003fe2000f8e0205 */
[----:B------:R-:W0:Y:S05]  /*0900*/  LDCU.64 UR4, c[0x0][0x380] ;  /* 0x00007000ff0477ac */ /* 0x000e2a0008000a00 */
[----:B------:R-:W1:Y:S01]  /*0910*/  LDC.64 R14, c[0x0][0x388] ;  /* 0x0000e200ff0e7b82 */ /* 0x000e620000000a00 */
[----:B--2---:R-:W-:-:S06]  /*0920*/  IMAD.WIDE.U32 R12, R13, 0x4, R10 ;  /* 0x000000040d0c7825 */ /* 0x004fcc00078e000a */
[----:B------:R-:W2:Y:S01]  /*0930*/  LDG.E R12, desc[UR16][R12.64] ;  /* 0x000000100c0c7981 */ /* 0x000ea2000c1e1900 */
[----:B-1----:R-:W-:-:S05]  /*0940*/  IMAD.WIDE R14, R17, 0x4, R14 ;  /* 0x00000004110e7825 */ /* 0x002fca00078e020e */
[----:B------:R-:W2:Y:S01]  /*0950*/  LDG.E R4, desc[UR16][R14.64] ;  /* 0x000000100e047981 */ /* 0x000ea2000c1e1900 */
[----:B------:R-:W-:Y:S02]  /*0960*/  IADD3 R6, P0, PT, R0, R9, RZ ;  /* 0x0000000900067210 */ /* 0x000fe40007f1e0ff */
[----:B------:R-:W-:Y:S02]  /*0970*/  MOV R17, UR18 ;  /* 0x0000001200117c02 */ /* 0x000fe40008000f00 */
[----:B------:R-:W-:Y:S02]  /*0980*/  IADD3.X R11, PT, PT, RZ, RZ, RZ, P0, !PT ;  /* 0x000000ffff0b7210 */ /* 0x000fe400007fe4ff */
[----:B0-----:R-:W-:Y:S01]  /*0990*/  LEA R10, P0, R6, UR4, 0x2 ;  /* 0x00000004060a7c11 */ /* 0x001fe2000f8010ff */
[----:B------:R-:W-:-:S03]  /*09a0*/  IMAD.WIDE.U32 R16, R17, 0x4, R14 ;  /* 0x0000000411107825 */ /* 0x000fc600078e000e */
[----:B------:R-:W-:Y:S01]  /*09b0*/  LEA.HI.X R11, R6, UR5, R11, 0x2, P0 ;  /* 0x00000005060b7c11 */ /* 0x000fe200080f140b */
[----:B--2--5:R-:W-:-:S05]  /*09c0*/  IMAD R19, R12, R4, R7 ;  /* 0x000000040c137224 */ /* 0x024fca00078e0207 */
[----:B------:R2:W-:Y:S04]  /*09d0*/  STG.E desc[UR16][R2.64], R19 ;  /* 0x0000001302007986 */ /* 0x0005e8000c101910 */
[----:B------:R-:W3:Y:S04]  /*09e0*/  LDG.E R16, desc[UR16][R16.64] ;  /* 0x0000001010107981 */ /* 0x000ee8000c1e1900 */
[----:B------:R-:W3:Y:S01]  /*09f0*/  LDG.E R10, desc[UR16][R10.64+0x4] ;  /* 0x000004100a0a7981 */ /* 0x000ee2000c1e1900 */
[----:B------:R-:W-:Y:S01]  /*0a00*/  IADD3 R9, PT, PT, R9, 0x2, RZ ;  /* 0x0000000209097810 */ /* 0x000fe20007ffe0ff */
[----:B---3--:R-:W-:-:S05]  /*0a10*/  IMAD R7, R10, R16, R19 ;  /* 0x000000100a077224 */ /* 0x008fca00078e0213 */
[----:B------:R2:W-:Y:S02]  /*0a20*/  STG.E desc[UR16][R2.64], R7 ;  /* 0x0000000702007986 */ /* 0x0005e4000c101910 */
.L_x_3:
[----:B------:R-:W-:-:S04]  /*0a30*/  ULOP3.LUT UR4, UR18, 0x1, URZ, 0xc0, !UPT ;  /* 0x0000000112047892 */ /* 0x000fc8000f8ec0ff */
[----:B------:R-:W-:-:S06]  /*0a40*/  UISETP.NE.U32.AND UP0, UPT, UR4, 0x1, UPT ;  /* 0x000000010400788c */ /* 0x000fcc000bf05070 */
[----:B------:R-:W-:-:S13]  /*0a50*/  PLOP3.LUT P0, PT, PT, PT, UP0, 0x80, 0x8 ;  /* 0x000000000008781c */ /* 0x000fda0003f0f008 */
[----:B------:R-:W-:Y:S05]  /*0a60*/  @P0 EXIT ;  /* 0x000000000000094d */ /* 0x000fea0003800000 */
[----:B------:R-:W3:Y:S01]  /*0a70*/  LDC.64 R10, c[0x0][0x380] ;  /* 0x0000e000ff0a7b82 */ /* 0x000ee20000000a00 */
[----:B------:R-:W-:Y:S01]  /*0a80*/  IADD3 R15, PT, PT, R0, R9, RZ ;  /* 0x00000009000f7210 */ /* 0x000fe20007ffe0ff */
[----:B------:R-:W-:-:S06]  /*0a90*/  IMAD R9, R9, UR18, R5 ;  /* 0x0000001209097c24 */ /* 0x000fcc000f8e0205 */
[----:B------:R-:W4:Y:S01]  /*0aa0*/  LDC.64 R12, c[0x0][0x388] ;  /* 0x0000e200ff0c7b82 */ /* 0x000f220000000a00 */
[----:B---3--:R-:W-:-:S06]  /*0ab0*/  IMAD.WIDE.U32 R4, R15, 0x4, R10 ;  /* 0x000000040f047825 */ /* 0x008fcc00078e000a */
[----:B------:R-:W0:Y:S01]  /*0ac0*/  LDG.E R4, desc[UR16][R4.64] ;  /* 0x0000001004047981 */ /* 0x000e22000c1e1900 */
[----:B----4-:R-:W-:-:S06]  /*0ad0*/  IMAD.WIDE R8, R9, 0x4, R12 ;  /* 0x0000000409087825 */ /* 0x010fcc00078e020c */
[----:B------:R-:W0:Y:S02]  /*0ae0*/  LDG.E R8, desc[UR16][R8.64] ;  /* 0x0000001008087981 */ /* 0x000e24000c1e1900 */
[----:B012--5:R-:W-:-:S05]  /*0af0*/  IMAD R7, R4, R8, R7 ;  /* 0x0000000804077224 */ /* 0x027fca00078e0207 */
[----:B------:R-:W-:Y:S01]  /*0b00*/  STG.E desc[UR16][R2.64], R7 ;  /* 0x0000000702007986 */ /* 0x000fe2000c101910 */
[----:B------:R-:W-:Y:S05]  /*0b10*/  EXIT ;  /* 0x000000000000794d */ /* 0x000fea0003800000 */
.L_x_4:
[----:B------:R-:W-:-:S00]  /*0b20*/  BRA `(.L_x_4) ;  /* 0xfffffffc00fc7947 */ /* 0x000fc0000383ffff */
[----:B------:R-:W-:-:S00]  /*0b30*/  NOP ;  /* 0x0000000000007918 */ /* 0x000fc00000000000 */
        /* <DEDUP_REMOVED lines=12> */
.L_x_5:


//--------------------- .nv.shared.reserved.0     --------------------------
	.section	.nv.shared.reserved.0,"aw",@nobits
	.weak		__nv_reservedSMEM_offset_0_alias
	.size		__nv_reservedSMEM_offset_0_alias, 0, 64
	.other		__nv_reservedSMEM_offset_0_alias,@"STO_CUDA_RESERVED_SHARED STV_DEFAULT"
__nv_reservedSMEM_offset_0_alias:
	.zero		0
	.zero		64


//--------------------- .nv.constant0._Z23gpuMatrixMultiplicationPiS_S_i --------------------------
	.section	.nv.constant0._Z23gpuMatrixMultiplicationPiS_S_i,"a",@progbits
	.sectionflags	@""
	.align	4
.nv.constant0._Z23gpuMatrixMultiplicationPiS_S_i:
	.zero		924


//--------------------- SYMBOLS --------------------------

	.type		.nv.reservedSmem.offset0,@object
	.size		.nv.reservedSmem.offset0,0x4
